//
// Generated by NVIDIA NVVM Compiler
//
// Compiler Build ID: CL-36424714
// Cuda compilation tools, release 13.0, V13.0.88
// Based on NVVM 20.0.0
//

.version 9.0
.target sm_100
.address_size 64

	// .globl	_Z12mandelKernelffffiiPi

.visible .entry _Z12mandelKernelffffiiPi(
	.param .f32 _Z12mandelKernelffffiiPi_param_0,
	.param .f32 _Z12mandelKernelffffiiPi_param_1,
	.param .f32 _Z12mandelKernelffffiiPi_param_2,
	.param .f32 _Z12mandelKernelffffiiPi_param_3,
	.param .u32 _Z12mandelKernelffffiiPi_param_4,
	.param .u32 _Z12mandelKernelffffiiPi_param_5,
	.param .u64 .ptr .align 1 _Z12mandelKernelffffiiPi_param_6
)
{
	.reg .pred 	%p<4>;
	.reg .b32 	%r<19>;
	.reg .b32 	%f<20>;
	.reg .b64 	%rd<5>;

	ld.param.f32 	%f9, [_Z12mandelKernelffffiiPi_param_0];
	ld.param.f32 	%f10, [_Z12mandelKernelffffiiPi_param_1];
	ld.param.f32 	%f11, [_Z12mandelKernelffffiiPi_param_2];
	ld.param.f32 	%f12, [_Z12mandelKernelffffiiPi_param_3];
	ld.param.u32 	%r7, [_Z12mandelKernelffffiiPi_param_4];
	ld.param.u32 	%r5, [_Z12mandelKernelffffiiPi_param_5];
	ld.param.u64 	%rd1, [_Z12mandelKernelffffiiPi_param_6];
	mov.u32 	%r8, %ctaid.x;
	mov.u32 	%r9, %ntid.x;
	mov.u32 	%r10, %tid.x;
	mad.lo.s32 	%r11, %r8, %r9, %r10;
	mov.u32 	%r12, %ctaid.y;
	mov.u32 	%r13, %ntid.y;
	mov.u32 	%r14, %tid.y;
	mad.lo.s32 	%r15, %r12, %r13, %r14;
	cvt.rn.f32.s32 	%f13, %r11;
	fma.rn.f32 	%f1, %f9, %f13, %f11;
	cvt.rn.f32.u32 	%f14, %r15;
	fma.rn.f32 	%f2, %f10, %f14, %f12;
	mad.lo.s32 	%r1, %r7, %r15, %r11;
	setp.lt.s32 	%p1, %r5, 1;
	mov.b32 	%r18, 0;
	@%p1 bra 	$L__BB0_4;
	mov.b32 	%r17, 0;
	mov.f32 	%f18, %f2;
	mov.f32 	%f19, %f1;
$L__BB0_2:
	mul.f32 	%f5, %f19, %f19;
	mul.f32 	%f6, %f18, %f18;
	add.f32 	%f15, %f5, %f6;
	setp.gt.f32 	%p2, %f15, 0f40800000;
	mov.u32 	%r18, %r17;
	@%p2 bra 	$L__BB0_4;
	sub.f32 	%f16, %f5, %f6;
	add.f32 	%f17, %f19, %f19;
	add.f32 	%f19, %f1, %f16;
	fma.rn.f32 	%f18, %f17, %f18, %f2;
	add.s32 	%r17, %r17, 1;
	setp.ne.s32 	%p3, %r17, %r5;
	mov.u32 	%r18, %r5;
	@%p3 bra 	$L__BB0_2;
$L__BB0_4:
	cvta.to.global.u64 	%rd2, %rd1;
	mul.wide.s32 	%rd3, %r1, 4;
	add.s64 	%rd4, %rd2, %rd3;
	st.global.u32 	[%rd4], %r18;
	ret;

}


// ===== COMPILED SASS (sm_100) =====

	.target	sm_100

	.elftype	@"ET_EXEC"


//--------------------- .note.nv.tkinfo           --------------------------
	.section	.note.nv.tkinfo,"",@"SHT_NOTE"
	.sectionflags	@"SHF_NOTE_NV_TKINFO"
	.tkinfo
        /*0018*/ 	.word	0x00000002
        /*0030*/ 	.string	""
        /*0030*/ 	.string	"ptxas"
        /*0030*/ 	.string	"Cuda compilation tools, release 13.0, V13.0.88"
        /*0030*/ 	.string	"Build cuda_13.0.r13.0/compiler.36424714_0"
        /*0030*/ 	.string	"-arch sm_100 -m 64 "



//--------------------- .note.nv.cuinfo           --------------------------
	.section	.note.nv.cuinfo,"",@"SHT_NOTE"
	.sectionflags	@"SHF_NOTE_NV_CUINFO"
        /*0018*/ 	.short	0x0002
        /*001a*/ 	.short	0x0064
        /*001c*/ 	.short	0x0082
	.zero		2


//--------------------- .nv.info                  --------------------------
	.section	.nv.info,"",@"SHT_CUDA_INFO"
	.align	4


	//----- nvinfo : EIATTR_REGCOUNT
	.align		4
        /*0000*/ 	.byte	0x04, 0x2f
        /*0002*/ 	.short	(.L_1 - .L_0)
	.align		4
.L_0:
        /*0004*/ 	.word	index@(_Z12mandelKernelffffiiPi)
        /*0008*/ 	.word	0x00000010


	//----- nvinfo : EIATTR_FRAME_SIZE
	.align		4
.L_1:
        /*000c*/ 	.byte	0x04, 0x11
        /*000e*/ 	.short	(.L_3 - .L_2)
	.align		4
.L_2:
        /*0010*/ 	.word	index@(_Z12mandelKernelffffiiPi)
        /*0014*/ 	.word	0x00000000


	//----- nvinfo : EIATTR_MIN_STACK_SIZE
	.align		4
.L_3:
        /*0018*/ 	.byte	0x04, 0x12
        /*001a*/ 	.short	(.L_5 - .L_4)
	.align		4
.L_4:
        /*001c*/ 	.word	index@(_Z12mandelKernelffffiiPi)
        /*0020*/ 	.word	0x00000000
.L_5:


//--------------------- .nv.compat                --------------------------
	.section	.nv.compat,"",@"SHT_CUDA_COMPAT_INFO"
	.align	4
        /*0000*/ 	.byte	0x02, 0x09, 0x00, 0x00, 0x02, 0x02, 0x01, 0x00, 0x02, 0x05, 0x05, 0x00, 0x03, 0x07, 0x01, 0x01
        /*0010*/ 	.byte	0x02, 0x03, 0x00, 0x00, 0x02, 0x06, 0x01, 0x00, 0x04, 0x0b, 0x08, 0x00, 0x01, 0x00, 0x00, 0x00
        /*0020*/ 	.byte	0x00, 0x00, 0x00, 0x00


//--------------------- .nv.info._Z12mandelKernelffffiiPi --------------------------
	.section	.nv.info._Z12mandelKernelffffiiPi,"",@"SHT_CUDA_INFO"
	.sectionflags	@""
	.align	4


	//----- nvinfo : EIATTR_CUDA_API_VERSION
	.align		4
        /*0000*/ 	.byte	0x04, 0x37
        /*0002*/ 	.short	(.L_7 - .L_6)
.L_6:
        /*0004*/ 	.word	0x00000082


	//----- nvinfo : EIATTR_KPARAM_INFO
	.align		4
.L_7:
        /*0008*/ 	.byte	0x04, 0x17
        /*000a*/ 	.short	(.L_9 - .L_8)
.L_8:
        /*000c*/ 	.word	0x00000000
        /*0010*/ 	.short	0x0006
        /*0012*/ 	.short	0x0018
        /*0014*/ 	.byte	0x00, 0xf5, 0x21, 0x00


	//----- nvinfo : EIATTR_KPARAM_INFO
	.align		4
.L_9:
        /*0018*/ 	.byte	0x04, 0x17
        /*001a*/ 	.short	(.L_11 - .L_10)
.L_10:
        /*001c*/ 	.word	0x00000000
        /*0020*/ 	.short	0x0005
        /*0022*/ 	.short	0x0014
        /*0024*/ 	.byte	0x00, 0xf0, 0x11, 0x00


	//----- nvinfo : EIATTR_KPARAM_INFO
	.align		4
.L_11:
        /*0028*/ 	.byte	0x04, 0x17
        /*002a*/ 	.short	(.L_13 - .L_12)
.L_12:
        /*002c*/ 	.word	0x00000000
        /*0030*/ 	.short	0x0004
        /*0032*/ 	.short	0x0010
        /*0034*/ 	.byte	0x00, 0xf0, 0x11, 0x00


	//----- nvinfo : EIATTR_KPARAM_INFO
	.align		4
.L_13:
        /*0038*/ 	.byte	0x04, 0x17
        /*003a*/ 	.short	(.L_15 - .L_14)
.L_14:
        /*003c*/ 	.word	0x00000000
        /*0040*/ 	.short	0x0003
        /*0042*/ 	.short	0x000c
        /*0044*/ 	.byte	0x00, 0xf0, 0x11, 0x00


	//----- nvinfo : EIATTR_KPARAM_INFO
	.align		4
.L_15:
        /*0048*/ 	.byte	0x04, 0x17
        /*004a*/ 	.short	(.L_17 - .L_16)
.L_16:
        /*004c*/ 	.word	0x00000000
        /*0050*/ 	.short	0x0002
        /*0052*/ 	.short	0x0008
        /*0054*/ 	.byte	0x00, 0xf0, 0x11, 0x00


	//----- nvinfo : EIATTR_KPARAM_INFO
	.align		4
.L_17:
        /*0058*/ 	.byte	0x04, 0x17
        /*005a*/ 	.short	(.L_19 - .L_18)
.L_18:
        /*005c*/ 	.word	0x00000000
        /*0060*/ 	.short	0x0001
        /*0062*/ 	.short	0x0004
        /*0064*/ 	.byte	0x00, 0xf0, 0x11, 0x00


	//----- nvinfo : EIATTR_KPARAM_INFO
	.align		4
.L_19:
        /*0068*/ 	.byte	0x04, 0x17
        /*006a*/ 	.short	(.L_21 - .L_20)
.L_20:
        /*006c*/ 	.word	0x00000000
        /*0070*/ 	.short	0x0000
        /*0072*/ 	.short	0x0000
        /*0074*/ 	.byte	0x00, 0xf0, 0x11, 0x00


	//----- nvinfo : EIATTR_SPARSE_MMA_MASK
	.align		4
.L_21:
        /*0078*/ 	.byte	0x03, 0x50
        /*007a*/ 	.short	0x0000


	//----- nvinfo : EIATTR_MAXREG_COUNT
	.align		4
        /*007c*/ 	.byte	0x03, 0x1b
        /*007e*/ 	.short	0x00ff


	//----- nvinfo : EIATTR_MERCURY_ISA_VERSION
	.align		4
        /*0080*/ 	.byte	0x03, 0x5f
        /*0082*/ 	.short	0x0101


	//----- nvinfo : EIATTR_VRC_CTA_INIT_COUNT
	.align		4
        /*0084*/ 	.byte	0x02, 0x4a
	.zero		1
	.zero		1


	//----- nvinfo : EIATTR_EXIT_INSTR_OFFSETS
	.align		4
        /*0088*/ 	.byte	0x04, 0x1c
        /*008a*/ 	.short	(.L_23 - .L_22)


	//   ....[0]....
.L_22:
        /*008c*/ 	.word	0x000002c0


	//----- nvinfo : EIATTR_CRS_STACK_SIZE
	.align		4
.L_23:
        /*0090*/ 	.byte	0x04, 0x1e
        /*0092*/ 	.short	(.L_25 - .L_24)
.L_24:
        /*0094*/ 	.word	0x00000000


	//----- nvinfo : EIATTR_CBANK_PARAM_SIZE
	.align		4
.L_25:
        /*0098*/ 	.byte	0x03, 0x19
        /*009a*/ 	.short	0x0020


	//----- nvinfo : EIATTR_PARAM_CBANK
	.align		4
        /*009c*/ 	.byte	0x04, 0x0a
        /*009e*/ 	.short	(.L_27 - .L_26)
	.align		4
.L_26:
        /*00a0*/ 	.word	index@(.nv.constant0._Z12mandelKernelffffiiPi)
        /*00a4*/ 	.short	0x0380
        /*00a6*/ 	.short	0x0020


	//----- nvinfo : EIATTR_SW_WAR
	.align		4
.L_27:
        /*00a8*/ 	.byte	0x04, 0x36
        /*00aa*/ 	.short	(.L_29 - .L_28)
.L_28:
        /*00ac*/ 	.word	0x00000008
.L_29:


//--------------------- .nv.callgraph             --------------------------
	.section	.nv.callgraph,"",@"SHT_CUDA_CALLGRAPH"
	.align	4
	.sectionentsize	8
	.align		4
        /*0000*/ 	.word	0x00000000
	.align		4
        /*0004*/ 	.word	0xffffffff
	.align		4
        /*0008*/ 	.word	0x00000000
	.align		4
        /*000c*/ 	.word	0xfffffffe
	.align		4
        /*0010*/ 	.word	0x00000000
	.align		4
        /*0014*/ 	.word	0xfffffffd
	.align		4
        /*0018*/ 	.word	0x00000000
	.align		4
        /*001c*/ 	.word	0xfffffffc


//--------------------- .text._Z12mandelKernelffffiiPi --------------------------
	.section	.text._Z12mandelKernelffffiiPi,"ax",@progbits
	.align	128
        .global         _Z12mandelKernelffffiiPi
        .type           _Z12mandelKernelffffiiPi,@function
        .size           _Z12mandelKernelffffiiPi,(.L_x_4 - _Z12mandelKernelffffiiPi)
        .other          _Z12mandelKernelffffiiPi,@"STO_CUDA_ENTRY STV_DEFAULT"
_Z12mandelKernelffffiiPi:
.text._Z12mandelKernelffffiiPi:
[----:B------:R-:W-:Y:S01]  /*0000*/  LDC R1, c[0x0][0x37c] ;  /* 0x0000df00ff017b82 */ /* 0x000fe20000000800 */
[----:B------:R-:W0:Y:S07]  /*0010*/  S2R R3, SR_TID.X ;  /* 0x0000000000037919 */ /* 0x000e2e0000002100 */
[----:B------:R-:W0:Y:S01]  /*0020*/  S2UR UR4, SR_CTAID.X ;  /* 0x00000000000479c3 */ /* 0x000e220000002500 */
[----:B------:R-:W1:Y:S01]  /*0030*/  LDCU.64 UR6, c[0x0][0x390] ;  /* 0x00007200ff0677ac */ /* 0x000e620008000a00 */
[----:B------:R-:W2:Y:S06]  /*0040*/  S2R R5, SR_TID.Y ;  /* 0x0000000000057919 */ /* 0x000eac0000002200 */
[----:B------:R-:W0:Y:S08]  /*0050*/  LDC R0, c[0x0][0x360] ;  /* 0x0000d800ff007b82 */ /* 0x000e300000000800 */
[----:B------:R-:W2:Y:S01]  /*0060*/  S2UR UR5, SR_CTAID.Y ;  /* 0x00000000000579c3 */ /* 0x000ea20000002600 */
[----:B-1----:R-:W-:-:S07]  /*0070*/  UISETP.GE.AND UP0, UPT, UR7, 0x1, UPT ;  /* 0x000000010700788c */ /* 0x002fce000bf06270 */
[----:B------:R-:W2:Y:S08]  /*0080*/  LDC R2, c[0x0][0x364] ;  /* 0x0000d900ff027b82 */ /* 0x000eb00000000800 */
[----:B------:R-:W1:Y:S01]  /*0090*/  LDC.64 R8, c[0x0][0x380] ;  /* 0x0000e000ff087b82 */ /* 0x000e620000000a00 */
[----:B0-----:R-:W-:-:S07]  /*00a0*/  IMAD R0, R0, UR4, R3 ;  /* 0x0000000400007c24 */ /* 0x001fce000f8e0203 */
[----:B------:R-:W1:Y:S01]  /*00b0*/  LDC.64 R10, c[0x0][0x388] ;  /* 0x0000e200ff0a7b82 */ /* 0x000e620000000a00 */
[----:B--2---:R-:W-:Y:S01]  /*00c0*/  IMAD R3, R2, UR5, R5 ;  /* 0x0000000502037c24 */ /* 0x004fe2000f8e0205 */
[----:B------:R-:W-:Y:S01]  /*00d0*/  I2FP.F32.S32 R5, R0 ;  /* 0x0000000000057245 */ /* 0x000fe20000201400 */
[----:B------:R-:W0:Y:S02]  /*00e0*/  LDCU.64 UR4, c[0x0][0x358] ;  /* 0x00006b00ff0477ac */ /* 0x000e240008000a00 */
[----:B------:R-:W-:Y:S01]  /*00f0*/  IMAD R7, R3, UR6, R0 ;  /* 0x0000000603077c24 */ /* 0x000fe2000f8e0200 */
[----:B------:R-:W-:-:S05]  /*0100*/  I2FP.F32.U32 R2, R3 ;  /* 0x0000000300027245 */ /* 0x000fca0000201000 */
[----:B-1----:R-:W-:Y:S01]  /*0110*/  FFMA R2, R2, R9, R11 ;  /* 0x0000000902027223 */ /* 0x002fe2000000000b */
[----:B------:R-:W-:Y:S02]  /*0120*/  HFMA2 R9, -RZ, RZ, 0, 0 ;  /* 0x00000000ff097431 */ /* 0x000fe400000001ff */
[----:B------:R-:W-:Y:S01]  /*0130*/  FFMA R5, R5, R8, R10 ;  /* 0x0000000805057223 */ /* 0x000fe2000000000a */
[----:B0-----:R-:W-:Y:S06]  /*0140*/  BRA.U !UP0, `(.L_x_0) ;  /* 0x0000000108507547 */ /* 0x001fec000b800000 */
[----:B------:R-:W-:Y:S01]  /*0150*/  BSSY.RECONVERGENT B0, `(.L_x_0) ;  /* 0x0000013000007945 */ /* 0x000fe20003800200 */
[----:B------:R-:W-:Y:S01]  /*0160*/  MOV R9, RZ ;  /* 0x000000ff00097202 */ /* 0x000fe20000000f00 */
[----:B------:R-:W0:Y:S01]  /*0170*/  LDCU UR6, c[0x0][0x394] ;  /* 0x00007280ff0677ac */ /* 0x000e220008000800 */
[----:B------:R-:W-:Y:S02]  /*0180*/  MOV R3, R2 ;  /* 0x0000000200037202 */ /* 0x000fe40000000f00 */
[----:B------:R-:W-:Y:S01]  /*0190*/  MOV R0, R5 ;  /* 0x0000000500007202 */ /* 0x000fe20000000f00 */
[----:B------:R-:W1:Y:S06]  /*01a0*/  LDCU UR7, c[0x0][0x394] ;  /* 0x00007280ff0777ac */ /* 0x000e6c0008000800 */
.L_x_2:
[----:B------:R-:W-:Y:S01]  /*01b0*/  FMUL R4, R0, R0 ;  /* 0x0000000000047220 */ /* 0x000fe20000400000 */
[----:B------:R-:W-:-:S04]  /*01c0*/  FMUL R13, R3, R3 ;  /* 0x00000003030d7220 */ /* 0x000fc80000400000 */
[----:B------:R-:W-:-:S05]  /*01d0*/  FADD R6, R4, R13 ;  /* 0x0000000d04067221 */ /* 0x000fca0000000000 */
[----:B------:R-:W-:-:S13]  /*01e0*/  FSETP.GT.AND P0, PT, R6, 4, PT ;  /* 0x408000000600780b */ /* 0x000fda0003f04000 */
[----:B------:R-:W-:Y:S05]  /*01f0*/  @P0 BRA `(.L_x_1) ;  /* 0x0000000000200947 */ /* 0x000fea0003800000 */
[----:B------:R-:W-:Y:S01]  /*0200*/  IADD3 R9, PT, PT, R9, 0x1, RZ ;  /* 0x0000000109097810 */ /* 0x000fe20007ffe0ff */
[----:B------:R-:W-:Y:S01]  /*0210*/  FADD R11, R0, R0 ;  /* 0x00000000000b7221 */ /* 0x000fe20000000000 */
[----:B------:R-:W-:Y:S02]  /*0220*/  FADD R0, R4, -R13 ;  /* 0x8000000d04007221 */ /* 0x000fe40000000000 */
[----:B-1----:R-:W-:Y:S01]  /*0230*/  ISETP.NE.AND P0, PT, R9, UR7, PT ;  /* 0x0000000709007c0c */ /* 0x002fe2000bf05270 */
[----:B------:R-:W-:Y:S01]  /*0240*/  FFMA R3, R11, R3, R2 ;  /* 0x000000030b037223 */ /* 0x000fe20000000002 */
[----:B------:R-:W-:-:S11]  /*0250*/  FADD R0, R5, R0 ;  /* 0x0000000005007221 */ /* 0x000fd60000000000 */
[----:B------:R-:W-:Y:S05]  /*0260*/  @P0 BRA `(.L_x_2) ;  /* 0xfffffffc00d00947 */ /* 0x000fea000383ffff */
[----:B0-----:R-:W-:-:S07]  /*0270*/  MOV R9, UR6 ;  /* 0x0000000600097c02 */ /* 0x001fce0008000f00 */
.L_x_1:
[----:B01----:R-:W-:Y:S05]  /*0280*/  BSYNC.RECONVERGENT B0 ;  /* 0x0000000000007941 */ /* 0x003fea0003800200 */
.L_x_0:
[----:B------:R-:W0:Y:S02]  /*0290*/  LDC.64 R2, c[0x0][0x398] ;  /* 0x0000e600ff027b82 */ /* 0x000e240000000a00 */
[----:B0-----:R-:W-:-:S05]  /*02a0*/  IMAD.WIDE R2, R7, 0x4, R2 ;  /* 0x0000000407027825 */ /* 0x001fca00078e0202 */
[----:B------:R-:W-:Y:S01]  /*02b0*/  STG.E desc[UR4][R2.64], R9 ;  /* 0x0000000902007986 */ /* 0x000fe2000c101904 */
[----:B------:R-:W-:Y:S05]  /*02c0*/  EXIT ;  /* 0x000000000000794d */ /* 0x000fea0003800000 */
.L_x_3:
[----:B------:R-:W-:-:S00]  /*02d0*/  BRA `(.L_x_3) ;  /* 0xfffffffc00fc7947 */ /* 0x000fc0000383ffff */
[----:B------:R-:W-:-:S00]  /*02e0*/  NOP ;  /* 0x0000000000007918 */ /* 0x000fc00000000000 */
        /* <DEDUP_REMOVED lines=9> */
.L_x_4:


//--------------------- .nv.shared.reserved.0     --------------------------
	.section	.nv.shared.reserved.0,"aw",@nobits
	.weak		__nv_reservedSMEM_offset_0_alias
	.size		__nv_reservedSMEM_offset_0_alias, 0, 64
	.other		__nv_reservedSMEM_offset_0_alias,@"STO_CUDA_RESERVED_SHARED STV_DEFAULT"
__nv_reservedSMEM_offset_0_alias:
	.zero		0
	.zero		64


//--------------------- .nv.constant0._Z12mandelKernelffffiiPi --------------------------
	.section	.nv.constant0._Z12mandelKernelffffiiPi,"a",@progbits
	.sectionflags	@""
	.align	4
.nv.constant0._Z12mandelKernelffffiiPi:
	.zero		928


//--------------------- SYMBOLS --------------------------

	.type		.nv.reservedSmem.offset0,@object
	.size		.nv.reservedSmem.offset0,0x4
